//
// Generated by NVIDIA NVVM Compiler
//
// Compiler Build ID: CL-36424714
// Cuda compilation tools, release 13.0, V13.0.88
// Based on NVVM 20.0.0
//

.version 9.0
.target sm_100
.address_size 64

	// .globl	_Z22calculateTotalPurchasePfPiS_

.visible .entry _Z22calculateTotalPurchasePfPiS_(
	.param .u64 .ptr .align 1 _Z22calculateTotalPurchasePfPiS__param_0,
	.param .u64 .ptr .align 1 _Z22calculateTotalPurchasePfPiS__param_1,
	.param .u64 .ptr .align 1 _Z22calculateTotalPurchasePfPiS__param_2
)
{
	.reg .b32 	%r<6>;
	.reg .b32 	%f<5>;
	.reg .b64 	%rd<10>;

	ld.param.u64 	%rd1, [_Z22calculateTotalPurchasePfPiS__param_0];
	ld.param.u64 	%rd2, [_Z22calculateTotalPurchasePfPiS__param_1];
	ld.param.u64 	%rd3, [_Z22calculateTotalPurchasePfPiS__param_2];
	cvta.to.global.u64 	%rd4, %rd3;
	cvta.to.global.u64 	%rd5, %rd2;
	cvta.to.global.u64 	%rd6, %rd1;
	mov.u32 	%r1, %ctaid.x;
	mov.u32 	%r2, %ntid.x;
	mov.u32 	%r3, %tid.x;
	mad.lo.s32 	%r4, %r1, %r2, %r3;
	mul.wide.s32 	%rd7, %r4, 4;
	add.s64 	%rd8, %rd6, %rd7;
	ld.global.f32 	%f1, [%rd8];
	add.s64 	%rd9, %rd5, %rd7;
	ld.global.u32 	%r5, [%rd9];
	cvt.rn.f32.s32 	%f2, %r5;
	mul.f32 	%f3, %f1, %f2;
	atom.global.add.f32 	%f4, [%rd4], %f3;
	ret;

}


// ===== COMPILED SASS (sm_100) =====

	.target	sm_100

	.elftype	@"ET_EXEC"


//--------------------- .note.nv.tkinfo           --------------------------
	.section	.note.nv.tkinfo,"",@"SHT_NOTE"
	.sectionflags	@"SHF_NOTE_NV_TKINFO"
	.tkinfo
        /*0018*/ 	.word	0x00000002
        /*0030*/ 	.string	""
        /*0030*/ 	.string	"ptxas"
        /*0030*/ 	.string	"Cuda compilation tools, release 13.0, V13.0.88"
        /*0030*/ 	.string	"Build cuda_13.0.r13.0/compiler.36424714_0"
        /*0030*/ 	.string	"-arch sm_100 -m 64 "



//--------------------- .note.nv.cuinfo           --------------------------
	.section	.note.nv.cuinfo,"",@"SHT_NOTE"
	.sectionflags	@"SHF_NOTE_NV_CUINFO"
        /*0018*/ 	.short	0x0002
        /*001a*/ 	.short	0x0064
        /*001c*/ 	.short	0x0082
	.zero		2


//--------------------- .nv.info                  --------------------------
	.section	.nv.info,"",@"SHT_CUDA_INFO"
	.align	4


	//----- nvinfo : EIATTR_REGCOUNT
	.align		4
        /*0000*/ 	.byte	0x04, 0x2f
        /*0002*/ 	.short	(.L_1 - .L_0)
	.align		4
.L_0:
        /*0004*/ 	.word	index@(_Z22calculateTotalPurchasePfPiS_)
        /*0008*/ 	.word	0x0000000c


	//----- nvinfo : EIATTR_FRAME_SIZE
	.align		4
.L_1:
        /*000c*/ 	.byte	0x04, 0x11
        /*000e*/ 	.short	(.L_3 - .L_2)
	.align		4
.L_2:
        /*0010*/ 	.word	index@(_Z22calculateTotalPurchasePfPiS_)
        /*0014*/ 	.word	0x00000000


	//----- nvinfo : EIATTR_MIN_STACK_SIZE
	.align		4
.L_3:
        /*0018*/ 	.byte	0x04, 0x12
        /*001a*/ 	.short	(.L_5 - .L_4)
	.align		4
.L_4:
        /*001c*/ 	.word	index@(_Z22calculateTotalPurchasePfPiS_)
        /*0020*/ 	.word	0x00000000
.L_5:


//--------------------- .nv.compat                --------------------------
	.section	.nv.compat,"",@"SHT_CUDA_COMPAT_INFO"
	.align	4
        /*0000*/ 	.byte	0x02, 0x09, 0x00, 0x00, 0x02, 0x02, 0x01, 0x00, 0x02, 0x05, 0x05, 0x00, 0x03, 0x07, 0x01, 0x01
        /*0010*/ 	.byte	0x02, 0x03, 0x00, 0x00, 0x02, 0x06, 0x01, 0x00, 0x04, 0x0b, 0x08, 0x00, 0x09, 0x00, 0x00, 0x00
        /*0020*/ 	.byte	0x00, 0x00, 0x00, 0x00


//--------------------- .nv.info._Z22calculateTotalPurchasePfPiS_ --------------------------
	.section	.nv.info._Z22calculateTotalPurchasePfPiS_,"",@"SHT_CUDA_INFO"
	.sectionflags	@""
	.align	4


	//----- nvinfo : EIATTR_CUDA_API_VERSION
	.align		4
        /*0000*/ 	.byte	0x04, 0x37
        /*0002*/ 	.short	(.L_7 - .L_6)
.L_6:
        /*0004*/ 	.word	0x00000082


	//----- nvinfo : EIATTR_KPARAM_INFO
	.align		4
.L_7:
        /*0008*/ 	.byte	0x04, 0x17
        /*000a*/ 	.short	(.L_9 - .L_8)
.L_8:
        /*000c*/ 	.word	0x00000000
        /*0010*/ 	.short	0x0002
        /*0012*/ 	.short	0x0010
        /*0014*/ 	.byte	0x00, 0xf5, 0x21, 0x00


	//----- nvinfo : EIATTR_KPARAM_INFO
	.align		4
.L_9:
        /*0018*/ 	.byte	0x04, 0x17
        /*001a*/ 	.short	(.L_11 - .L_10)
.L_10:
        /*001c*/ 	.word	0x00000000
        /*0020*/ 	.short	0x0001
        /*0022*/ 	.short	0x0008
        /*0024*/ 	.byte	0x00, 0xf5, 0x21, 0x00


	//----- nvinfo : EIATTR_KPARAM_INFO
	.align		4
.L_11:
        /*0028*/ 	.byte	0x04, 0x17
        /*002a*/ 	.short	(.L_13 - .L_12)
.L_12:
        /*002c*/ 	.word	0x00000000
        /*0030*/ 	.short	0x0000
        /*0032*/ 	.short	0x0000
        /*0034*/ 	.byte	0x00, 0xf5, 0x21, 0x00


	//----- nvinfo : EIATTR_SPARSE_MMA_MASK
	.align		4
.L_13:
        /*0038*/ 	.byte	0x03, 0x50
        /*003a*/ 	.short	0x0000


	//----- nvinfo : EIATTR_MAXREG_COUNT
	.align		4
        /*003c*/ 	.byte	0x03, 0x1b
        /*003e*/ 	.short	0x00ff


	//----- nvinfo : EIATTR_MERCURY_ISA_VERSION
	.align		4
        /*0040*/ 	.byte	0x03, 0x5f
        /*0042*/ 	.short	0x0101


	//----- nvinfo : EIATTR_VRC_CTA_INIT_COUNT
	.align		4
        /*0044*/ 	.byte	0x02, 0x4a
	.zero		1
	.zero		1


	//----- nvinfo : EIATTR_EXIT_INSTR_OFFSETS
	.align		4
        /*0048*/ 	.byte	0x04, 0x1c
        /*004a*/ 	.short	(.L_15 - .L_14)


	//   ....[0]....
.L_14:
        /*004c*/ 	.word	0x00000100


	//----- nvinfo : EIATTR_CBANK_PARAM_SIZE
	.align		4
.L_15:
        /*0050*/ 	.byte	0x03, 0x19
        /*0052*/ 	.short	0x0018


	//----- nvinfo : EIATTR_PARAM_CBANK
	.align		4
        /*0054*/ 	.byte	0x04, 0x0a
        /*0056*/ 	.short	(.L_17 - .L_16)
	.align		4
.L_16:
        /*0058*/ 	.word	index@(.nv.constant0._Z22calculateTotalPurchasePfPiS_)
        /*005c*/ 	.short	0x0380
        /*005e*/ 	.short	0x0018


	//----- nvinfo : EIATTR_SW_WAR
	.align		4
.L_17:
        /*0060*/ 	.byte	0x04, 0x36
        /*0062*/ 	.short	(.L_19 - .L_18)
.L_18:
        /*0064*/ 	.word	0x00000008
.L_19:


//--------------------- .nv.callgraph             --------------------------
	.section	.nv.callgraph,"",@"SHT_CUDA_CALLGRAPH"
	.align	4
	.sectionentsize	8
	.align		4
        /*0000*/ 	.word	0x00000000
	.align		4
        /*0004*/ 	.word	0xffffffff
	.align		4
        /*0008*/ 	.word	0x00000000
	.align		4
        /*000c*/ 	.word	0xfffffffe
	.align		4
        /*0010*/ 	.word	0x00000000
	.align		4
        /*0014*/ 	.word	0xfffffffd
	.align		4
        /*0018*/ 	.word	0x00000000
	.align		4
        /*001c*/ 	.word	0xfffffffc


//--------------------- .text._Z22calculateTotalPurchasePfPiS_ --------------------------
	.section	.text._Z22calculateTotalPurchasePfPiS_,"ax",@progbits
	.align	128
        .global         _Z22calculateTotalPurchasePfPiS_
        .type           _Z22calculateTotalPurchasePfPiS_,@function
        .size           _Z22calculateTotalPurchasePfPiS_,(.L_x_1 - _Z22calculateTotalPurchasePfPiS_)
        .other          _Z22calculateTotalPurchasePfPiS_,@"STO_CUDA_ENTRY STV_DEFAULT"
_Z22calculateTotalPurchasePfPiS_:
.text._Z22calculateTotalPurchasePfPiS_:
[----:B------:R-:W-:Y:S01]  /*0000*/  LDC R1, c[0x0][0x37c] ;  /* 0x0000df00ff017b82 */ /* 0x000fe20000000800 */
[----:B------:R-:W0:Y:S07]  /*0010*/  S2R R0, SR_TID.X ;  /* 0x0000000000007919 */ /* 0x000e2e0000002100 */
[----:B------:R-:W0:Y:S01]  /*0020*/  S2UR UR6, SR_CTAID.X ;  /* 0x00000000000679c3 */ /* 0x000e220000002500 */
[----:B------:R-:W1:Y:S07]  /*0030*/  LDCU.64 UR4, c[0x0][0x358] ;  /* 0x00006b00ff0477ac */ /* 0x000e6e0008000a00 */
[----:B------:R-:W0:Y:S08]  /*0040*/  LDC R7, c[0x0][0x360] ;  /* 0x0000d800ff077b82 */ /* 0x000e300000000800 */
[----:B------:R-:W2:Y:S08]  /*0050*/  LDC.64 R4, c[0x0][0x388] ;  /* 0x0000e200ff047b82 */ /* 0x000eb00000000a00 */
[----:B------:R-:W3:Y:S01]  /*0060*/  LDC.64 R2, c[0x0][0x380] ;  /* 0x0000e000ff027b82 */ /* 0x000ee20000000a00 */
[----:B0-----:R-:W-:-:S04]  /*0070*/  IMAD R7, R7, UR6, R0 ;  /* 0x0000000607077c24 */ /* 0x001fc8000f8e0200 */
[----:B--2---:R-:W-:-:S06]  /*0080*/  IMAD.WIDE R4, R7, 0x4, R4 ;  /* 0x0000000407047825 */ /* 0x004fcc00078e0204 */
[----:B-1----:R-:W2:Y:S01]  /*0090*/  LDG.E R4, desc[UR4][R4.64] ;  /* 0x0000000404047981 */ /* 0x002ea2000c1e1900 */
[----:B---3--:R-:W-:-:S06]  /*00a0*/  IMAD.WIDE R2, R7, 0x4, R2 ;  /* 0x0000000407027825 */ /* 0x008fcc00078e0202 */
[----:B------:R-:W3:Y:S01]  /*00b0*/  LDG.E R2, desc[UR4][R2.64] ;  /* 0x0000000402027981 */ /* 0x000ee2000c1e1900 */
[----:B------:R-:W0:Y:S01]  /*00c0*/  LDC.64 R6, c[0x0][0x390] ;  /* 0x0000e400ff067b82 */ /* 0x000e220000000a00 */
[----:B--2---:R-:W-:-:S05]  /*00d0*/  I2FP.F32.S32 R9, R4 ;  /* 0x0000000400097245 */ /* 0x004fca0000201400 */
[----:B---3--:R-:W-:-:S05]  /*00e0*/  FMUL R9, R2, R9 ;  /* 0x0000000902097220 */ /* 0x008fca0000400000 */
[----:B0-----:R-:W-:Y:S01]  /*00f0*/  REDG.E.ADD.F32.FTZ.RN.STRONG.GPU desc[UR4][R6.64], R9 ;  /* 0x00000009060079a6 */ /* 0x001fe2000c12f304 */
[----:B------:R-:W-:Y:S05]  /*0100*/  EXIT ;  /* 0x000000000000794d */ /* 0x000fea0003800000 */
.L_x_0:
[----:B------:R-:W-:-:S00]  /*0110*/  BRA `(.L_x_0) ;  /* 0xfffffffc00fc7947 */ /* 0x000fc0000383ffff */
[----:B------:R-:W-:-:S00]  /*0120*/  NOP ;  /* 0x0000000000007918 */ /* 0x000fc00000000000 */
        /* <DEDUP_REMOVED lines=13> */
.L_x_1:


//--------------------- .nv.shared.reserved.0     --------------------------
	.section	.nv.shared.reserved.0,"aw",@nobits
	.weak		__nv_reservedSMEM_offset_0_alias
	.size		__nv_reservedSMEM_offset_0_alias, 0, 64
	.other		__nv_reservedSMEM_offset_0_alias,@"STO_CUDA_RESERVED_SHARED STV_DEFAULT"
__nv_reservedSMEM_offset_0_alias:
	.zero		0
	.zero		64


//--------------------- .nv.constant0._Z22calculateTotalPurchasePfPiS_ --------------------------
	.section	.nv.constant0._Z22calculateTotalPurchasePfPiS_,"a",@progbits
	.sectionflags	@""
	.align	4
.nv.constant0._Z22calculateTotalPurchasePfPiS_:
	.zero		920


//--------------------- SYMBOLS --------------------------

	.type		.nv.reservedSmem.offset0,@object
	.size		.nv.reservedSmem.offset0,0x4
